//
// Generated by NVIDIA NVVM Compiler
//
// Compiler Build ID: CL-36424714
// Cuda compilation tools, release 13.0, V13.0.88
// Based on NVVM 20.0.0
//

.version 9.0
.target sm_100
.address_size 64

	// .globl	_Z8mulArrayPiS_S_i
// _ZZ9Array_AddPiS_iE8sh_array has been demoted

.visible .entry _Z8mulArrayPiS_S_i(
	.param .u64 .ptr .align 1 _Z8mulArrayPiS_S_i_param_0,
	.param .u64 .ptr .align 1 _Z8mulArrayPiS_S_i_param_1,
	.param .u64 .ptr .align 1 _Z8mulArrayPiS_S_i_param_2,
	.param .u32 _Z8mulArrayPiS_S_i_param_3
)
{
	.reg .pred 	%p<2>;
	.reg .b32 	%r<9>;
	.reg .b64 	%rd<11>;

	ld.param.u64 	%rd1, [_Z8mulArrayPiS_S_i_param_0];
	ld.param.u64 	%rd2, [_Z8mulArrayPiS_S_i_param_1];
	ld.param.u64 	%rd3, [_Z8mulArrayPiS_S_i_param_2];
	ld.param.u32 	%r2, [_Z8mulArrayPiS_S_i_param_3];
	mov.u32 	%r3, %ctaid.x;
	mov.u32 	%r4, %ntid.x;
	mov.u32 	%r5, %tid.x;
	mad.lo.s32 	%r1, %r3, %r4, %r5;
	setp.ge.s32 	%p1, %r1, %r2;
	@%p1 bra 	$L__BB0_2;
	cvta.to.global.u64 	%rd4, %rd1;
	cvta.to.global.u64 	%rd5, %rd2;
	cvta.to.global.u64 	%rd6, %rd3;
	mul.wide.s32 	%rd7, %r1, 4;
	add.s64 	%rd8, %rd4, %rd7;
	ld.global.u32 	%r6, [%rd8];
	add.s64 	%rd9, %rd5, %rd7;
	ld.global.u32 	%r7, [%rd9];
	mul.lo.s32 	%r8, %r7, %r6;
	add.s64 	%rd10, %rd6, %rd7;
	st.global.u32 	[%rd10], %r8;
$L__BB0_2:
	ret;

}
	// .globl	_Z9Array_AddPiS_i
.visible .entry _Z9Array_AddPiS_i(
	.param .u64 .ptr .align 1 _Z9Array_AddPiS_i_param_0,
	.param .u64 .ptr .align 1 _Z9Array_AddPiS_i_param_1,
	.param .u32 _Z9Array_AddPiS_i_param_2
)
{
	.reg .pred 	%p<33>;
	.reg .b32 	%r<61>;
	.reg .b64 	%rd<9>;
	// demoted variable
	.shared .align 4 .b8 _ZZ9Array_AddPiS_iE8sh_array[4096];
	ld.param.u64 	%rd1, [_Z9Array_AddPiS_i_param_0];
	ld.param.u64 	%rd2, [_Z9Array_AddPiS_i_param_1];
	ld.param.u32 	%r5, [_Z9Array_AddPiS_i_param_2];
	mov.u32 	%r1, %ctaid.x;
	mov.u32 	%r6, %ntid.x;
	mov.u32 	%r2, %tid.x;
	mad.lo.s32 	%r3, %r1, %r6, %r2;
	setp.ge.s32 	%p1, %r3, %r5;
	shl.b32 	%r7, %r2, 2;
	mov.u32 	%r8, _ZZ9Array_AddPiS_iE8sh_array;
	add.s32 	%r4, %r8, %r7;
	@%p1 bra 	$L__BB1_2;
	cvta.to.global.u64 	%rd3, %rd2;
	mul.wide.s32 	%rd4, %r3, 4;
	add.s64 	%rd5, %rd3, %rd4;
	ld.global.u32 	%r9, [%rd5];
	st.shared.u32 	[%r4], %r9;
$L__BB1_2:
	bar.sync 	0;
	bar.sync 	0;
	add.s32 	%r10, %r3, 512;
	max.s32 	%r11, %r3, %r10;
	setp.ge.s32 	%p2, %r11, %r5;
	setp.gt.u32 	%p3, %r2, 511;
	or.pred  	%p4, %p3, %p2;
	@%p4 bra 	$L__BB1_4;
	ld.shared.u32 	%r12, [%r4+2048];
	ld.shared.u32 	%r13, [%r4];
	add.s32 	%r14, %r13, %r12;
	st.shared.u32 	[%r4], %r14;
$L__BB1_4:
	bar.sync 	0;
	add.s32 	%r15, %r3, 256;
	setp.gt.u32 	%p5, %r2, 255;
	max.s32 	%r16, %r15, %r3;
	setp.ge.s32 	%p6, %r16, %r5;
	or.pred  	%p7, %p6, %p5;
	@%p7 bra 	$L__BB1_6;
	ld.shared.u32 	%r17, [%r4+1024];
	ld.shared.u32 	%r18, [%r4];
	add.s32 	%r19, %r18, %r17;
	st.shared.u32 	[%r4], %r19;
$L__BB1_6:
	bar.sync 	0;
	add.s32 	%r20, %r3, 128;
	setp.gt.u32 	%p8, %r2, 127;
	max.s32 	%r21, %r20, %r3;
	setp.ge.s32 	%p9, %r21, %r5;
	or.pred  	%p10, %p9, %p8;
	@%p10 bra 	$L__BB1_8;
	ld.shared.u32 	%r22, [%r4+512];
	ld.shared.u32 	%r23, [%r4];
	add.s32 	%r24, %r23, %r22;
	st.shared.u32 	[%r4], %r24;
$L__BB1_8:
	bar.sync 	0;
	add.s32 	%r25, %r3, 64;
	setp.gt.u32 	%p11, %r2, 63;
	max.s32 	%r26, %r25, %r3;
	setp.ge.s32 	%p12, %r26, %r5;
	or.pred  	%p13, %p12, %p11;
	@%p13 bra 	$L__BB1_10;
	ld.shared.u32 	%r27, [%r4+256];
	ld.shared.u32 	%r28, [%r4];
	add.s32 	%r29, %r28, %r27;
	st.shared.u32 	[%r4], %r29;
$L__BB1_10:
	bar.sync 	0;
	add.s32 	%r30, %r3, 32;
	setp.gt.u32 	%p14, %r2, 31;
	max.s32 	%r31, %r30, %r3;
	setp.ge.s32 	%p15, %r31, %r5;
	or.pred  	%p16, %p15, %p14;
	@%p16 bra 	$L__BB1_12;
	ld.shared.u32 	%r32, [%r4+128];
	ld.shared.u32 	%r33, [%r4];
	add.s32 	%r34, %r33, %r32;
	st.shared.u32 	[%r4], %r34;
$L__BB1_12:
	bar.sync 	0;
	add.s32 	%r35, %r3, 16;
	setp.gt.u32 	%p17, %r2, 15;
	max.s32 	%r36, %r35, %r3;
	setp.ge.s32 	%p18, %r36, %r5;
	or.pred  	%p19, %p18, %p17;
	@%p19 bra 	$L__BB1_14;
	ld.shared.u32 	%r37, [%r4+64];
	ld.shared.u32 	%r38, [%r4];
	add.s32 	%r39, %r38, %r37;
	st.shared.u32 	[%r4], %r39;
$L__BB1_14:
	bar.sync 	0;
	add.s32 	%r40, %r3, 8;
	setp.gt.u32 	%p20, %r2, 7;
	max.s32 	%r41, %r40, %r3;
	setp.ge.s32 	%p21, %r41, %r5;
	or.pred  	%p22, %p21, %p20;
	@%p22 bra 	$L__BB1_16;
	ld.shared.u32 	%r42, [%r4+32];
	ld.shared.u32 	%r43, [%r4];
	add.s32 	%r44, %r43, %r42;
	st.shared.u32 	[%r4], %r44;
$L__BB1_16:
	bar.sync 	0;
	add.s32 	%r45, %r3, 4;
	setp.gt.u32 	%p23, %r2, 3;
	max.s32 	%r46, %r45, %r3;
	setp.ge.s32 	%p24, %r46, %r5;
	or.pred  	%p25, %p24, %p23;
	@%p25 bra 	$L__BB1_18;
	ld.shared.u32 	%r47, [%r4+16];
	ld.shared.u32 	%r48, [%r4];
	add.s32 	%r49, %r48, %r47;
	st.shared.u32 	[%r4], %r49;
$L__BB1_18:
	bar.sync 	0;
	add.s32 	%r50, %r3, 2;
	setp.gt.u32 	%p26, %r2, 1;
	max.s32 	%r51, %r50, %r3;
	setp.ge.s32 	%p27, %r51, %r5;
	or.pred  	%p28, %p27, %p26;
	@%p28 bra 	$L__BB1_20;
	ld.shared.u32 	%r52, [%r4+8];
	ld.shared.u32 	%r53, [%r4];
	add.s32 	%r54, %r53, %r52;
	st.shared.u32 	[%r4], %r54;
$L__BB1_20:
	bar.sync 	0;
	add.s32 	%r55, %r3, 1;
	max.s32 	%r56, %r3, %r55;
	setp.ge.s32 	%p29, %r56, %r5;
	setp.ne.s32 	%p30, %r2, 0;
	or.pred  	%p31, %p30, %p29;
	@%p31 bra 	$L__BB1_22;
	ld.shared.u32 	%r57, [_ZZ9Array_AddPiS_iE8sh_array+4];
	ld.shared.u32 	%r58, [%r4];
	add.s32 	%r59, %r58, %r57;
	st.shared.u32 	[%r4], %r59;
$L__BB1_22:
	setp.ne.s32 	%p32, %r2, 0;
	bar.sync 	0;
	@%p32 bra 	$L__BB1_24;
	ld.shared.u32 	%r60, [_ZZ9Array_AddPiS_iE8sh_array];
	cvta.to.global.u64 	%rd6, %rd1;
	mul.wide.u32 	%rd7, %r1, 4;
	add.s64 	%rd8, %rd6, %rd7;
	st.global.u32 	[%rd8], %r60;
$L__BB1_24:
	ret;

}


// ===== COMPILED SASS (sm_100) =====

	.target	sm_100

	.elftype	@"ET_EXEC"


//--------------------- .note.nv.tkinfo           --------------------------
	.section	.note.nv.tkinfo,"",@"SHT_NOTE"
	.sectionflags	@"SHF_NOTE_NV_TKINFO"
	.tkinfo
        /*0018*/ 	.word	0x00000002
        /*0030*/ 	.string	""
        /*0030*/ 	.string	"ptxas"
        /*0030*/ 	.string	"Cuda compilation tools, release 13.0, V13.0.88"
        /*0030*/ 	.string	"Build cuda_13.0.r13.0/compiler.36424714_0"
        /*0030*/ 	.string	"-arch sm_100 -m 64 "



//--------------------- .note.nv.cuinfo           --------------------------
	.section	.note.nv.cuinfo,"",@"SHT_NOTE"
	.sectionflags	@"SHF_NOTE_NV_CUINFO"
        /*0018*/ 	.short	0x0002
        /*001a*/ 	.short	0x0064
        /*001c*/ 	.short	0x0082
	.zero		2


//--------------------- .nv.info                  --------------------------
	.section	.nv.info,"",@"SHT_CUDA_INFO"
	.align	4


	//----- nvinfo : EIATTR_REGCOUNT
	.align		4
        /*0000*/ 	.byte	0x04, 0x2f
        /*0002*/ 	.short	(.L_1 - .L_0)
	.align		4
.L_0:
        /*0004*/ 	.word	index@(_Z8mulArrayPiS_S_i)
        /*0008*/ 	.word	0x0000000c


	//----- nvinfo : EIATTR_FRAME_SIZE
	.align		4
.L_1:
        /*000c*/ 	.byte	0x04, 0x11
        /*000e*/ 	.short	(.L_3 - .L_2)
	.align		4
.L_2:
        /*0010*/ 	.word	index@(_Z8mulArrayPiS_S_i)
        /*0014*/ 	.word	0x00000000


	//----- nvinfo : EIATTR_REGCOUNT
	.align		4
.L_3:
        /*0018*/ 	.byte	0x04, 0x2f
        /*001a*/ 	.short	(.L_5 - .L_4)
	.align		4
.L_4:
        /*001c*/ 	.word	index@(_Z9Array_AddPiS_i)
        /*0020*/ 	.word	0x0000000b


	//----- nvinfo : EIATTR_FRAME_SIZE
	.align		4
.L_5:
        /*0024*/ 	.byte	0x04, 0x11
        /*0026*/ 	.short	(.L_7 - .L_6)
	.align		4
.L_6:
        /*0028*/ 	.word	index@(_Z9Array_AddPiS_i)
        /*002c*/ 	.word	0x00000000


	//----- nvinfo : EIATTR_MIN_STACK_SIZE
	.align		4
.L_7:
        /*0030*/ 	.byte	0x04, 0x12
        /*0032*/ 	.short	(.L_9 - .L_8)
	.align		4
.L_8:
        /*0034*/ 	.word	index@(_Z9Array_AddPiS_i)
        /*0038*/ 	.word	0x00000000


	//----- nvinfo : EIATTR_MIN_STACK_SIZE
	.align		4
.L_9:
        /*003c*/ 	.byte	0x04, 0x12
        /*003e*/ 	.short	(.L_11 - .L_10)
	.align		4
.L_10:
        /*0040*/ 	.word	index@(_Z8mulArrayPiS_S_i)
        /*0044*/ 	.word	0x00000000
.L_11:


//--------------------- .nv.compat                --------------------------
	.section	.nv.compat,"",@"SHT_CUDA_COMPAT_INFO"
	.align	4
        /*0000*/ 	.byte	0x02, 0x09, 0x00, 0x00, 0x02, 0x02, 0x01, 0x00, 0x02, 0x05, 0x05, 0x00, 0x03, 0x07, 0x01, 0x01
        /*0010*/ 	.byte	0x02, 0x03, 0x00, 0x00, 0x02, 0x06, 0x01, 0x00, 0x04, 0x0b, 0x08, 0x00, 0x09, 0x00, 0x00, 0x00
        /*0020*/ 	.byte	0x00, 0x00, 0x00, 0x00


//--------------------- .nv.info._Z9Array_AddPiS_i --------------------------
	.section	.nv.info._Z9Array_AddPiS_i,"",@"SHT_CUDA_INFO"
	.sectionflags	@""
	.align	4


	//----- nvinfo : EIATTR_CUDA_API_VERSION
	.align		4
        /*0000*/ 	.byte	0x04, 0x37
        /*0002*/ 	.short	(.L_13 - .L_12)
.L_12:
        /*0004*/ 	.word	0x00000082


	//----- nvinfo : EIATTR_KPARAM_INFO
	.align		4
.L_13:
        /*0008*/ 	.byte	0x04, 0x17
        /*000a*/ 	.short	(.L_15 - .L_14)
.L_14:
        /*000c*/ 	.word	0x00000000
        /*0010*/ 	.short	0x0002
        /*0012*/ 	.short	0x0010
        /*0014*/ 	.byte	0x00, 0xf0, 0x11, 0x00


	//----- nvinfo : EIATTR_KPARAM_INFO
	.align		4
.L_15:
        /*0018*/ 	.byte	0x04, 0x17
        /*001a*/ 	.short	(.L_17 - .L_16)
.L_16:
        /*001c*/ 	.word	0x00000000
        /*0020*/ 	.short	0x0001
        /*0022*/ 	.short	0x0008
        /*0024*/ 	.byte	0x00, 0xf5, 0x21, 0x00


	//----- nvinfo : EIATTR_KPARAM_INFO
	.align		4
.L_17:
        /*0028*/ 	.byte	0x04, 0x17
        /*002a*/ 	.short	(.L_19 - .L_18)
.L_18:
        /*002c*/ 	.word	0x00000000
        /*0030*/ 	.short	0x0000
        /*0032*/ 	.short	0x0000
        /*0034*/ 	.byte	0x00, 0xf5, 0x21, 0x00


	//----- nvinfo : EIATTR_SPARSE_MMA_MASK
	.align		4
.L_19:
        /*0038*/ 	.byte	0x03, 0x50
        /*003a*/ 	.short	0x0000


	//----- nvinfo : EIATTR_MAXREG_COUNT
	.align		4
        /*003c*/ 	.byte	0x03, 0x1b
        /*003e*/ 	.short	0x00ff


	//----- nvinfo : EIATTR_NUM_BARRIERS
	.align		4
        /*0040*/ 	.byte	0x02, 0x4c
        /*0042*/ 	.byte	0x01
	.zero		1


	//----- nvinfo : EIATTR_MERCURY_ISA_VERSION
	.align		4
        /*0044*/ 	.byte	0x03, 0x5f
        /*0046*/ 	.short	0x0101


	//----- nvinfo : EIATTR_VRC_CTA_INIT_COUNT
	.align		4
        /*0048*/ 	.byte	0x02, 0x4a
	.zero		1
	.zero		1


	//----- nvinfo : EIATTR_EXIT_INSTR_OFFSETS
	.align		4
        /*004c*/ 	.byte	0x04, 0x1c
        /*004e*/ 	.short	(.L_21 - .L_20)


	//   ....[0]....
.L_20:
        /*0050*/ 	.word	0x00000630


	//   ....[1]....
        /*0054*/ 	.word	0x00000680


	//----- nvinfo : EIATTR_CBANK_PARAM_SIZE
	.align		4
.L_21:
        /*0058*/ 	.byte	0x03, 0x19
        /*005a*/ 	.short	0x0014


	//----- nvinfo : EIATTR_PARAM_CBANK
	.align		4
        /*005c*/ 	.byte	0x04, 0x0a
        /*005e*/ 	.short	(.L_23 - .L_22)
	.align		4
.L_22:
        /*0060*/ 	.word	index@(.nv.constant0._Z9Array_AddPiS_i)
        /*0064*/ 	.short	0x0380
        /*0066*/ 	.short	0x0014


	//----- nvinfo : EIATTR_SW_WAR
	.align		4
.L_23:
        /*0068*/ 	.byte	0x04, 0x36
        /*006a*/ 	.short	(.L_25 - .L_24)
.L_24:
        /*006c*/ 	.word	0x00000008
.L_25:


//--------------------- .nv.info._Z8mulArrayPiS_S_i --------------------------
	.section	.nv.info._Z8mulArrayPiS_S_i,"",@"SHT_CUDA_INFO"
	.sectionflags	@""
	.align	4


	//----- nvinfo : EIATTR_CUDA_API_VERSION
	.align		4
        /*0000*/ 	.byte	0x04, 0x37
        /*0002*/ 	.short	(.L_27 - .L_26)
.L_26:
        /*0004*/ 	.word	0x00000082


	//----- nvinfo : EIATTR_KPARAM_INFO
	.align		4
.L_27:
        /*0008*/ 	.byte	0x04, 0x17
        /*000a*/ 	.short	(.L_29 - .L_28)
.L_28:
        /*000c*/ 	.word	0x00000000
        /*0010*/ 	.short	0x0003
        /*0012*/ 	.short	0x0018
        /*0014*/ 	.byte	0x00, 0xf0, 0x11, 0x00


	//----- nvinfo : EIATTR_KPARAM_INFO
	.align		4
.L_29:
        /*0018*/ 	.byte	0x04, 0x17
        /*001a*/ 	.short	(.L_31 - .L_30)
.L_30:
        /*001c*/ 	.word	0x00000000
        /*0020*/ 	.short	0x0002
        /*0022*/ 	.short	0x0010
        /*0024*/ 	.byte	0x00, 0xf5, 0x21, 0x00


	//----- nvinfo : EIATTR_KPARAM_INFO
	.align		4
.L_31:
        /*0028*/ 	.byte	0x04, 0x17
        /*002a*/ 	.short	(.L_33 - .L_32)
.L_32:
        /*002c*/ 	.word	0x00000000
        /*0030*/ 	.short	0x0001
        /*0032*/ 	.short	0x0008
        /*0034*/ 	.byte	0x00, 0xf5, 0x21, 0x00


	//----- nvinfo : EIATTR_KPARAM_INFO
	.align		4
.L_33:
        /*0038*/ 	.byte	0x04, 0x17
        /*003a*/ 	.short	(.L_35 - .L_34)
.L_34:
        /*003c*/ 	.word	0x00000000
        /*0040*/ 	.short	0x0000
        /*0042*/ 	.short	0x0000
        /*0044*/ 	.byte	0x00, 0xf5, 0x21, 0x00


	//----- nvinfo : EIATTR_SPARSE_MMA_MASK
	.align		4
.L_35:
        /*0048*/ 	.byte	0x03, 0x50
        /*004a*/ 	.short	0x0000


	//----- nvinfo : EIATTR_MAXREG_COUNT
	.align		4
        /*004c*/ 	.byte	0x03, 0x1b
        /*004e*/ 	.short	0x00ff


	//----- nvinfo : EIATTR_MERCURY_ISA_VERSION
	.align		4
        /*0050*/ 	.byte	0x03, 0x5f
        /*0052*/ 	.short	0x0101


	//----- nvinfo : EIATTR_VRC_CTA_INIT_COUNT
	.align		4
        /*0054*/ 	.byte	0x02, 0x4a
	.zero		1
	.zero		1


	//----- nvinfo : EIATTR_EXIT_INSTR_OFFSETS
	.align		4
        /*0058*/ 	.byte	0x04, 0x1c
        /*005a*/ 	.short	(.L_37 - .L_36)


	//   ....[0]....
.L_36:
        /*005c*/ 	.word	0x00000070


	//   ....[1]....
        /*0060*/ 	.word	0x00000130


	//----- nvinfo : EIATTR_CBANK_PARAM_SIZE
	.align		4
.L_37:
        /*0064*/ 	.byte	0x03, 0x19
        /*0066*/ 	.short	0x001c


	//----- nvinfo : EIATTR_PARAM_CBANK
	.align		4
        /*0068*/ 	.byte	0x04, 0x0a
        /*006a*/ 	.short	(.L_39 - .L_38)
	.align		4
.L_38:
        /*006c*/ 	.word	index@(.nv.constant0._Z8mulArrayPiS_S_i)
        /*0070*/ 	.short	0x0380
        /*0072*/ 	.short	0x001c


	//----- nvinfo : EIATTR_SW_WAR
	.align		4
.L_39:
        /*0074*/ 	.byte	0x04, 0x36
        /*0076*/ 	.short	(.L_41 - .L_40)
.L_40:
        /*0078*/ 	.word	0x00000008
.L_41:


//--------------------- .nv.callgraph             --------------------------
	.section	.nv.callgraph,"",@"SHT_CUDA_CALLGRAPH"
	.align	4
	.sectionentsize	8
	.align		4
        /*0000*/ 	.word	0x00000000
	.align		4
        /*0004*/ 	.word	0xffffffff
	.align		4
        /*0008*/ 	.word	0x00000000
	.align		4
        /*000c*/ 	.word	0xfffffffe
	.align		4
        /*0010*/ 	.word	0x00000000
	.align		4
        /*0014*/ 	.word	0xfffffffd
	.align		4
        /*0018*/ 	.word	0x00000000
	.align		4
        /*001c*/ 	.word	0xfffffffc


//--------------------- .text._Z9Array_AddPiS_i   --------------------------
	.section	.text._Z9Array_AddPiS_i,"ax",@progbits
	.align	128
        .global         _Z9Array_AddPiS_i
        .type           _Z9Array_AddPiS_i,@function
        .size           _Z9Array_AddPiS_i,(.L_x_2 - _Z9Array_AddPiS_i)
        .other          _Z9Array_AddPiS_i,@"STO_CUDA_ENTRY STV_DEFAULT"
_Z9Array_AddPiS_i:
.text._Z9Array_AddPiS_i:
[----:B------:R-:W-:Y:S01]  /*0000*/  LDC R1, c[0x0][0x37c] ;  /* 0x0000df00ff017b82 */ /* 0x000fe20000000800 */
[----:B------:R-:W0:Y:S01]  /*0010*/  S2R R0, SR_CTAID.X ;  /* 0x0000000000007919 */ /* 0x000e220000002500 */
[----:B------:R-:W0:Y:S01]  /*0020*/  LDCU UR4, c[0x0][0x360] ;  /* 0x00006c00ff0477ac */ /* 0x000e220008000800 */
[----:B------:R-:W0:Y:S01]  /*0030*/  S2R R3, SR_TID.X ;  /* 0x0000000000037919 */ /* 0x000e220000002100 */
[----:B------:R-:W1:Y:S01]  /*0040*/  LDCU UR8, c[0x0][0x390] ;  /* 0x00007200ff0877ac */ /* 0x000e620008000800 */
[----:B------:R-:W2:Y:S01]  /*0050*/  LDCU.64 UR6, c[0x0][0x358] ;  /* 0x00006b00ff0677ac */ /* 0x000ea20008000a00 */
[----:B0-----:R-:W-:-:S05]  /*0060*/  IMAD R2, R0, UR4, R3 ;  /* 0x0000000400027c24 */ /* 0x001fca000f8e0203 */
[----:B-1----:R-:W-:-:S13]  /*0070*/  ISETP.GE.AND P1, PT, R2, UR8, PT ;  /* 0x0000000802007c0c */ /* 0x002fda000bf26270 */
[----:B------:R-:W0:Y:S02]  /*0080*/  @!P1 LDC.64 R6, c[0x0][0x388] ;  /* 0x0000e200ff069b82 */ /* 0x000e240000000a00 */
[----:B0-----:R-:W-:-:S06]  /*0090*/  @!P1 IMAD.WIDE R6, R2, 0x4, R6 ;  /* 0x0000000402069825 */ /* 0x001fcc00078e0206 */
[----:B--2---:R-:W2:Y:S01]  /*00a0*/  @!P1 LDG.E R7, desc[UR6][R6.64] ;  /* 0x0000000606079981 */ /* 0x004ea2000c1e1900 */
[----:B------:R-:W0:Y:S01]  /*00b0*/  S2UR UR5, SR_CgaCtaId ;  /* 0x00000000000579c3 */ /* 0x000e220000008800 */
[----:B------:R-:W-:Y:S01]  /*00c0*/  UMOV UR4, 0x400 ;  /* 0x0000040000047882 */ /* 0x000fe20000000000 */
[C-C-:B------:R-:W-:Y:S02]  /*00d0*/  VIADDMNMX R4, R2.reuse, 0x200, R2.reuse, !PT ;  /* 0x0000020002047846 */ /* 0x140fe40007800102 */
[----:B------:R-:W-:Y:S02]  /*00e0*/  VIADDMNMX R8, R2, 0x100, R2, !PT ;  /* 0x0000010002087846 */ /* 0x000fe40007800102 */
[----:B------:R-:W-:-:S04]  /*00f0*/  ISETP.GE.AND P0, PT, R4, UR8, PT ;  /* 0x0000000804007c0c */ /* 0x000fc8000bf06270 */
[----:B------:R-:W-:Y:S01]  /*0100*/  ISETP.GT.U32.OR P0, PT, R3, 0x1ff, P0 ;  /* 0x000001ff0300780c */ /* 0x000fe20000704470 */
[----:B0-----:R-:W-:-:S06]  /*0110*/  ULEA UR4, UR5, UR4, 0x18 ;  /* 0x0000000405047291 */ /* 0x001fcc000f8ec0ff */
[----:B------:R-:W-:-:S05]  /*0120*/  LEA R4, R3, UR4, 0x2 ;  /* 0x0000000403047c11 */ /* 0x000fca000f8e10ff */
[----:B--2---:R-:W-:Y:S01]  /*0130*/  @!P1 STS [R4], R7 ;  /* 0x0000000704009388 */ /* 0x004fe20000000800 */
[----:B------:R-:W-:Y:S08]  /*0140*/  BAR.SYNC.DEFER_BLOCKING 0x0 ;  /* 0x0000000000007b1d */ /* 0x000ff00000010000 */
[----:B------:R-:W-:Y:S01]  /*0150*/  BAR.SYNC.DEFER_BLOCKING 0x0 ;  /* 0x0000000000007b1d */ /* 0x000fe20000010000 */
[----:B------:R-:W-:-:S04]  /*0160*/  ISETP.GT.U32.AND P1, PT, R3, 0xff, PT ;  /* 0x000000ff0300780c */ /* 0x000fc80003f24070 */
[----:B------:R-:W-:Y:S02]  /*0170*/  ISETP.GE.OR P1, PT, R8, UR8, P1 ;  /* 0x0000000808007c0c */ /* 0x000fe40008f26670 */
[----:B------:R-:W-:Y:S01]  /*0180*/  VIADDMNMX R8, R2, 0x80, R2, !PT ;  /* 0x0000008002087846 */ /* 0x000fe20007800102 */
[----:B------:R-:W-:Y:S04]  /*0190*/  @!P0 LDS R5, [R4+0x800] ;  /* 0x0008000004058984 */ /* 0x000fe80000000800 */
[----:B------:R-:W0:Y:S02]  /*01a0*/  @!P0 LDS R6, [R4] ;  /* 0x0000000004068984 */ /* 0x000e240000000800 */
[----:B0-----:R-:W-:-:S05]  /*01b0*/  @!P0 IMAD.IADD R5, R5, 0x1, R6 ;  /* 0x0000000105058824 */ /* 0x001fca00078e0206 */
[----:B------:R-:W-:Y:S01]  /*01c0*/  @!P0 STS [R4], R5 ;  /* 0x0000000504008388 */ /* 0x000fe20000000800 */
        /* <DEDUP_REMOVED lines=43> */
[C-C-:B------:R-:W-:Y:S02]  /*0480*/  VIADDMNMX R8, R2.reuse, 0x2, R2.reuse, !PT ;  /* 0x0000000202087846 */ /* 0x140fe40007800102 */
[----:B------:R-:W-:Y:S01]  /*0490*/  VIADDMNMX R2, R2, 0x1, R2, !PT ;  /* 0x0000000102027846 */ /* 0x000fe20007800102 */
[----:B------:R-:W-:Y:S04]  /*04a0*/  @!P0 LDS R6, [R4+0x20] ;  /* 0x0000200004068984 */ /* 0x000fe80000000800 */
[----:B------:R-:W0:Y:S02]  /*04b0*/  @!P0 LDS R5, [R4] ;  /* 0x0000000004058984 */ /* 0x000e240000000800 */
[----:B0-----:R-:W-:-:S05]  /*04c0*/  @!P0 IMAD.IADD R5, R6, 0x1, R5 ;  /* 0x0000000106058824 */ /* 0x001fca00078e0205 */
[----:B------:R-:W-:Y:S01]  /*04d0*/  @!P0 STS [R4], R5 ;  /* 0x0000000504008388 */ /* 0x000fe20000000800 */
[----:B------:R-:W-:Y:S01]  /*04e0*/  BAR.SYNC.DEFER_BLOCKING 0x0 ;  /* 0x0000000000007b1d */ /* 0x000fe20000010000 */
[----:B------:R-:W-:-:S04]  /*04f0*/  ISETP.GT.U32.AND P0, PT, R3, 0x1, PT ;  /* 0x000000010300780c */ /* 0x000fc80003f04070 */
[----:B------:R-:W-:Y:S01]  /*0500*/  ISETP.GE.OR P0, PT, R8, UR8, P0 ;  /* 0x0000000808007c0c */ /* 0x000fe20008706670 */
[----:B------:R-:W-:Y:S04]  /*0510*/  @!P1 LDS R6, [R4+0x10] ;  /* 0x0000100004069984 */ /* 0x000fe80000000800 */
[----:B------:R-:W0:Y:S02]  /*0520*/  @!P1 LDS R7, [R4] ;  /* 0x0000000004079984 */ /* 0x000e240000000800 */
[----:B0-----:R-:W-:-:S05]  /*0530*/  @!P1 IMAD.IADD R7, R6, 0x1, R7 ;  /* 0x0000000106079824 */ /* 0x001fca00078e0207 */
[----:B------:R-:W-:Y:S01]  /*0540*/  @!P1 STS [R4], R7 ;  /* 0x0000000704009388 */ /* 0x000fe20000000800 */
[----:B------:R-:W-:Y:S01]  /*0550*/  BAR.SYNC.DEFER_BLOCKING 0x0 ;  /* 0x0000000000007b1d */ /* 0x000fe20000010000 */
[----:B------:R-:W-:-:S04]  /*0560*/  ISETP.GE.AND P1, PT, R2, UR8, PT ;  /* 0x0000000802007c0c */ /* 0x000fc8000bf26270 */
[----:B------:R-:W-:Y:S01]  /*0570*/  ISETP.NE.OR P1, PT, R3, RZ, P1 ;  /* 0x000000ff0300720c */ /* 0x000fe20000f25670 */
[----:B------:R-:W-:Y:S04]  /*0580*/  @!P0 LDS R6, [R4+0x8] ;  /* 0x0000080004068984 */ /* 0x000fe80000000800 */
[----:B------:R-:W0:Y:S02]  /*0590*/  @!P0 LDS R5, [R4] ;  /* 0x0000000004058984 */ /* 0x000e240000000800 */
[----:B0-----:R-:W-:-:S05]  /*05a0*/  @!P0 IMAD.IADD R5, R6, 0x1, R5 ;  /* 0x0000000106058824 */ /* 0x001fca00078e0205 */
[----:B------:R-:W-:Y:S01]  /*05b0*/  @!P0 STS [R4], R5 ;  /* 0x0000000504008388 */ /* 0x000fe20000000800 */
[----:B------:R-:W-:Y:S01]  /*05c0*/  BAR.SYNC.DEFER_BLOCKING 0x0 ;  /* 0x0000000000007b1d */ /* 0x000fe20000010000 */
[----:B------:R-:W-:-:S05]  /*05d0*/  ISETP.NE.AND P0, PT, R3, RZ, PT ;  /* 0x000000ff0300720c */ /* 0x000fca0003f05270 */
[----:B------:R-:W-:Y:S04]  /*05e0*/  @!P1 LDS R2, [UR4+0x4] ;  /* 0x00000404ff029984 */ /* 0x000fe80008000800 */
[----:B------:R-:W0:Y:S02]  /*05f0*/  @!P1 LDS R7, [R4] ;  /* 0x0000000004079984 */ /* 0x000e240000000800 */
[----:B0-----:R-:W-:-:S05]  /*0600*/  @!P1 IMAD.IADD R7, R2, 0x1, R7 ;  /* 0x0000000102079824 */ /* 0x001fca00078e0207 */
[----:B------:R0:W-:Y:S01]  /*0610*/  @!P1 STS [R4], R7 ;  /* 0x0000000704009388 */ /* 0x0001e20000000800 */
[----:B------:R-:W-:Y:S06]  /*0620*/  BAR.SYNC.DEFER_BLOCKING 0x0 ;  /* 0x0000000000007b1d */ /* 0x000fec0000010000 */
[----:B------:R-:W-:Y:S05]  /*0630*/  @P0 EXIT ;  /* 0x000000000000094d */ /* 0x000fea0003800000 */
[----:B------:R-:W1:Y:S01]  /*0640*/  LDS R5, [UR4] ;  /* 0x00000004ff057984 */ /* 0x000e620008000800 */
[----:B------:R-:W2:Y:S02]  /*0650*/  LDC.64 R2, c[0x0][0x380] ;  /* 0x0000e000ff027b82 */ /* 0x000ea40000000a00 */
[----:B--2---:R-:W-:-:S05]  /*0660*/  IMAD.WIDE.U32 R2, R0, 0x4, R2 ;  /* 0x0000000400027825 */ /* 0x004fca00078e0002 */
[----:B-1----:R-:W-:Y:S01]  /*0670*/  STG.E desc[UR6][R2.64], R5 ;  /* 0x0000000502007986 */ /* 0x002fe2000c101906 */
[----:B------:R-:W-:Y:S05]  /*0680*/  EXIT ;  /* 0x000000000000794d */ /* 0x000fea0003800000 */
.L_x_0:
[----:B------:R-:W-:-:S00]  /*0690*/  BRA `(.L_x_0) ;  /* 0xfffffffc00fc7947 */ /* 0x000fc0000383ffff */
[----:B------:R-:W-:-:S00]  /*06a0*/  NOP ;  /* 0x0000000000007918 */ /* 0x000fc00000000000 */
        /* <DEDUP_REMOVED lines=13> */
.L_x_2:


//--------------------- .text._Z8mulArrayPiS_S_i  --------------------------
	.section	.text._Z8mulArrayPiS_S_i,"ax",@progbits
	.align	128
        .global         _Z8mulArrayPiS_S_i
        .type           _Z8mulArrayPiS_S_i,@function
        .size           _Z8mulArrayPiS_S_i,(.L_x_3 - _Z8mulArrayPiS_S_i)
        .other          _Z8mulArrayPiS_S_i,@"STO_CUDA_ENTRY STV_DEFAULT"
_Z8mulArrayPiS_S_i:
.text._Z8mulArrayPiS_S_i:
[----:B------:R-:W-:Y:S01]  /*0000*/  LDC R1, c[0x0][0x37c] ;  /* 0x0000df00ff017b82 */ /* 0x000fe20000000800 */
[----:B------:R-:W0:Y:S07]  /*0010*/  S2R R0, SR_TID.X ;  /* 0x0000000000007919 */ /* 0x000e2e0000002100 */
[----:B------:R-:W0:Y:S01]  /*0020*/  S2UR UR4, SR_CTAID.X ;  /* 0x00000000000479c3 */ /* 0x000e220000002500 */
[----:B------:R-:W1:Y:S07]  /*0030*/  LDCU UR5, c[0x0][0x398] ;  /* 0x00007300ff0577ac */ /* 0x000e6e0008000800 */
[----:B------:R-:W0:Y:S02]  /*0040*/  LDC R9, c[0x0][0x360] ;  /* 0x0000d800ff097b82 */ /* 0x000e240000000800 */
[----:B0-----:R-:W-:-:S05]  /*0050*/  IMAD R9, R9, UR4, R0 ;  /* 0x0000000409097c24 */ /* 0x001fca000f8e0200 */
[----:B-1----:R-:W-:-:S13]  /*0060*/  ISETP.GE.AND P0, PT, R9, UR5, PT ;  /* 0x0000000509007c0c */ /* 0x002fda000bf06270 */
[----:B------:R-:W-:Y:S05]  /*0070*/  @P0 EXIT ;  /* 0x000000000000094d */ /* 0x000fea0003800000 */
[----:B------:R-:W0:Y:S01]  /*0080*/  LDC.64 R2, c[0x0][0x380] ;  /* 0x0000e000ff027b82 */ /* 0x000e220000000a00 */
[----:B------:R-:W1:Y:S07]  /*0090*/  LDCU.64 UR4, c[0x0][0x358] ;  /* 0x00006b00ff0477ac */ /* 0x000e6e0008000a00 */
[----:B------:R-:W2:Y:S08]  /*00a0*/  LDC.64 R4, c[0x0][0x388] ;  /* 0x0000e200ff047b82 */ /* 0x000eb00000000a00 */
[----:B------:R-:W3:Y:S01]  /*00b0*/  LDC.64 R6, c[0x0][0x390] ;  /* 0x0000e400ff067b82 */ /* 0x000ee20000000a00 */
[----:B0-----:R-:W-:-:S06]  /*00c0*/  IMAD.WIDE R2, R9, 0x4, R2 ;  /* 0x0000000409027825 */ /* 0x001fcc00078e0202 */
[----:B-1----:R-:W4:Y:S01]  /*00d0*/  LDG.E R2, desc[UR4][R2.64] ;  /* 0x0000000402027981 */ /* 0x002f22000c1e1900 */
[----:B--2---:R-:W-:-:S06]  /*00e0*/  IMAD.WIDE R4, R9, 0x4, R4 ;  /* 0x0000000409047825 */ /* 0x004fcc00078e0204 */
[----:B------:R-:W4:Y:S01]  /*00f0*/  LDG.E R5, desc[UR4][R4.64] ;  /* 0x0000000404057981 */ /* 0x000f22000c1e1900 */
[----:B---3--:R-:W-:-:S04]  /*0100*/  IMAD.WIDE R6, R9, 0x4, R6 ;  /* 0x0000000409067825 */ /* 0x008fc800078e0206 */
[----:B----4-:R-:W-:-:S05]  /*0110*/  IMAD R9, R2, R5, RZ ;  /* 0x0000000502097224 */ /* 0x010fca00078e02ff */
[----:B------:R-:W-:Y:S01]  /*0120*/  STG.E desc[UR4][R6.64], R9 ;  /* 0x0000000906007986 */ /* 0x000fe2000c101904 */
[----:B------:R-:W-:Y:S05]  /*0130*/  EXIT ;  /* 0x000000000000794d */ /* 0x000fea0003800000 */
.L_x_1:
        /* <DEDUP_REMOVED lines=12> */
.L_x_3:


//--------------------- .nv.shared._Z9Array_AddPiS_i --------------------------
	.section	.nv.shared._Z9Array_AddPiS_i,"aw",@nobits
	.sectionflags	@""
	.align	4
.nv.shared._Z9Array_AddPiS_i:
	.zero		5120


//--------------------- .nv.shared.reserved.0     --------------------------
	.section	.nv.shared.reserved.0,"aw",@nobits
	.weak		__nv_reservedSMEM_offset_0_alias
	.size		__nv_reservedSMEM_offset_0_alias, 0, 64
	.other		__nv_reservedSMEM_offset_0_alias,@"STO_CUDA_RESERVED_SHARED STV_DEFAULT"
__nv_reservedSMEM_offset_0_alias:
	.zero		0
	.zero		64


//--------------------- .nv.constant0._Z9Array_AddPiS_i --------------------------
	.section	.nv.constant0._Z9Array_AddPiS_i,"a",@progbits
	.sectionflags	@""
	.align	4
.nv.constant0._Z9Array_AddPiS_i:
	.zero		916


//--------------------- .nv.constant0._Z8mulArrayPiS_S_i --------------------------
	.section	.nv.constant0._Z8mulArrayPiS_S_i,"a",@progbits
	.sectionflags	@""
	.align	4
.nv.constant0._Z8mulArrayPiS_S_i:
	.zero		924


//--------------------- SYMBOLS --------------------------

	.type		.nv.reservedSmem.offset0,@object
	.size		.nv.reservedSmem.offset0,0x4
	.type		.nv.reservedSmem.cap,@object
	.size		.nv.reservedSmem.cap,0x4
